	.headerflags	@"EF_CUDA_TEXMODE_UNIFIED EF_CUDA_64BIT_ADDRESS EF_CUDA_ACCELERATORS EF_CUDA_SM90 EF_CUDA_VIRTUAL_SM(EF_CUDA_SM90)"
	.elftype	@"ET_EXEC"


//--------------------- .nv.info                  --------------------------
	.section	.nv.info,"",@"SHT_CUDA_INFO"
	.align	4


	//----- nvinfo : EIATTR_REGCOUNT
	.align		4
        /*0000*/ 	.byte	0x04, 0x2f
        /*0002*/ 	.short	(.L_1 - .L_0)
	.align		4
.L_0:
        /*0004*/ 	.word	index@(triton_poi_fused_cat_141)
        /*0008*/ 	.word	0x0000000e


	//----- nvinfo : EIATTR_MIN_STACK_SIZE
	.align		4
.L_1:
        /*000c*/ 	.byte	0x04, 0x12
        /*000e*/ 	.short	(.L_3 - .L_2)
	.align		4
.L_2:
        /*0010*/ 	.word	index@(triton_poi_fused_cat_141)
        /*0014*/ 	.word	0x00000000


	//----- nvinfo : EIATTR_FRAME_SIZE
	.align		4
.L_3:
        /*0018*/ 	.byte	0x04, 0x11
        /*001a*/ 	.short	(.L_5 - .L_4)
	.align		4
.L_4:
        /*001c*/ 	.word	index@(triton_poi_fused_cat_141)
        /*0020*/ 	.word	0x00000000


	//----- nvinfo : EIATTR_MIN_STACK_SIZE
	.align		4
.L_5:
        /*0024*/ 	.byte	0x04, 0x12
        /*0026*/ 	.short	(.L_7 - .L_6)
	.align		4
.L_6:
        /*0028*/ 	.word	index@(triton_poi_fused_cat_141)
        /*002c*/ 	.word	0x00000000
.L_7:


//--------------------- .nv.info.triton_poi_fused_cat_141 --------------------------
	.section	.nv.info.triton_poi_fused_cat_141,"",@"SHT_CUDA_INFO"
	.sectionflags	@""
	.align	4


	//----- nvinfo : EIATTR_CUDA_API_VERSION
	.align		4
        /*0000*/ 	.byte	0x04, 0x37
        /*0002*/ 	.short	(.L_9 - .L_8)
.L_8:
        /*0004*/ 	.word	0x0000007c


	//----- nvinfo : EIATTR_KPARAM_INFO
	.align		4
.L_9:
        /*0008*/ 	.byte	0x04, 0x17
        /*000a*/ 	.short	(.L_11 - .L_10)
.L_10:
        /*000c*/ 	.word	0x00000000
        /*0010*/ 	.short	0x0003
        /*0012*/ 	.short	0x0018
        /*0014*/ 	.byte	0x00, 0xf0, 0x11, 0x00


	//----- nvinfo : EIATTR_KPARAM_INFO
	.align		4
.L_11:
        /*0018*/ 	.byte	0x04, 0x17
        /*001a*/ 	.short	(.L_13 - .L_12)
.L_12:
        /*001c*/ 	.word	0x00000000
        /*0020*/ 	.short	0x0002
        /*0022*/ 	.short	0x0010
        /*0024*/ 	.byte	0x00, 0xf4, 0x21, 0x00


	//----- nvinfo : EIATTR_KPARAM_INFO
	.align		4
.L_13:
        /*0028*/ 	.byte	0x04, 0x17
        /*002a*/ 	.short	(.L_15 - .L_14)
.L_14:
        /*002c*/ 	.word	0x00000000
        /*0030*/ 	.short	0x0001
        /*0032*/ 	.short	0x0008
        /*0034*/ 	.byte	0x00, 0xf4, 0x21, 0x00


	//----- nvinfo : EIATTR_KPARAM_INFO
	.align		4
.L_15:
        /*0038*/ 	.byte	0x04, 0x17
        /*003a*/ 	.short	(.L_17 - .L_16)
.L_16:
        /*003c*/ 	.word	0x00000000
        /*0040*/ 	.short	0x0000
        /*0042*/ 	.short	0x0000
        /*0044*/ 	.byte	0x00, 0xf4, 0x21, 0x00


	//----- nvinfo : EIATTR_SPARSE_MMA_MASK
	.align		4
.L_17:
        /*0048*/ 	.byte	0x03, 0x50
        /*004a*/ 	.short	0x0000


	//----- nvinfo : EIATTR_MAXREG_COUNT
	.align		4
        /*004c*/ 	.byte	0x03, 0x1b
        /*004e*/ 	.short	0x00ff


	//----- nvinfo : EIATTR_EXIT_INSTR_OFFSETS
	.align		4
        /*0050*/ 	.byte	0x04, 0x1c
        /*0052*/ 	.short	(.L_19 - .L_18)


	//   ....[0]....
.L_18:
        /*0054*/ 	.word	0x00000170


	//   ....[1]....
        /*0058*/ 	.word	0x00000190


	//----- nvinfo : EIATTR_REQNTID
	.align		4
.L_19:
        /*005c*/ 	.byte	0x04, 0x10
        /*005e*/ 	.short	(.L_21 - .L_20)
.L_20:
        /*0060*/ 	.word	0x00000080
        /*0064*/ 	.word	0x00000001
        /*0068*/ 	.word	0x00000001


	//----- nvinfo : EIATTR_CBANK_PARAM_SIZE
	.align		4
.L_21:
        /*006c*/ 	.byte	0x03, 0x19
        /*006e*/ 	.short	0x001c


	//----- nvinfo : EIATTR_PARAM_CBANK
	.align		4
        /*0070*/ 	.byte	0x04, 0x0a
        /*0072*/ 	.short	(.L_23 - .L_22)
	.align		4
.L_22:
        /*0074*/ 	.word	index@(.nv.constant0.triton_poi_fused_cat_141)
        /*0078*/ 	.short	0x0210
        /*007a*/ 	.short	0x001c


	//----- nvinfo : EIATTR_SW_WAR
	.align		4
.L_23:
        /*007c*/ 	.byte	0x04, 0x36
        /*007e*/ 	.short	(.L_25 - .L_24)
.L_24:
        /*0080*/ 	.word	0x00000008
.L_25:


//--------------------- .nv.callgraph             --------------------------
	.section	.nv.callgraph,"",@"SHT_CUDA_CALLGRAPH"
	.align	4
	.sectionentsize	8
	.align		4
        /*0000*/ 	.word	0x00000000
	.align		4
        /*0004*/ 	.word	0xffffffff
	.align		4
        /*0008*/ 	.word	0x00000000
	.align		4
        /*000c*/ 	.word	0xfffffffe
	.align		4
        /*0010*/ 	.word	0x00000000
	.align		4
        /*0014*/ 	.word	0xfffffffd
	.align		4
        /*0018*/ 	.word	0x00000000
	.align		4
        /*001c*/ 	.word	0xfffffffc


//--------------------- .text.triton_poi_fused_cat_141 --------------------------
	.section	.text.triton_poi_fused_cat_141,"ax",@progbits
	.align	128
        .global         triton_poi_fused_cat_141
        .type           triton_poi_fused_cat_141,@function
        .size           triton_poi_fused_cat_141,(.L_x_1 - triton_poi_fused_cat_141)
        .other          triton_poi_fused_cat_141,@"STO_CUDA_ENTRY STV_DEFAULT"
triton_poi_fused_cat_141:
.text.triton_poi_fused_cat_141:
[----:B------:R-:W0:Y:S02]  /*0000*/  LDC R1, c[0x0][0x28] ;  /* 0x00000a00ff017b82 */ /* 0x000e240000000800 */
[----:B------:R-:W1:Y:S01]  /*0010*/  S2R R0, SR_TID.X ;  /* 0x0000000000007919 */ /* 0x000e620000002100 */
[----:B------:R-:W2:Y:S01]  /*0020*/  LDC.64 R2, c[0x0][0x210] ;  /* 0x00008400ff027b82 */ /* 0x000ea20000000a00 */
[----:B------:R-:W-:Y:S01]  /*0030*/  IMAD.MOV.U32 R11, RZ, RZ, RZ ;  /* 0x000000ffff0b7224 */ /* 0x000fe200078e00ff */
[----:B------:R-:W-:Y:S01]  /*0040*/  ULDC.64 UR4, c[0x0][0x208] ;  /* 0x0000820000047ab9 */ /* 0x000fe20000000a00 */
[----:B------:R-:W3:Y:S05]  /*0050*/  S2R R9, SR_CTAID.X ;  /* 0x0000000000097919 */ /* 0x000eea0000002500 */
[----:B------:R-:W4:Y:S08]  /*0060*/  LDC.64 R4, c[0x0][0x218] ;  /* 0x00008600ff047b82 */ /* 0x000f300000000a00 */
[----:B------:R-:W5:Y:S01]  /*0070*/  LDC.64 R6, c[0x0][0x220] ;  /* 0x00008800ff067b82 */ /* 0x000f620000000a00 */
[----:B-1----:R-:W-:-:S05]  /*0080*/  LOP3.LUT R0, R0, 0x7f, RZ, 0xc0, !PT ;  /* 0x0000007f00007812 */ /* 0x002fca00078ec0ff */
[----:B---3--:R-:W-:-:S04]  /*0090*/  IMAD R9, R9, 0x80, R0 ;  /* 0x0000008009097824 */ /* 0x008fc800078e0200 */
[C---:B--2---:R-:W-:Y:S01]  /*00a0*/  IMAD.WIDE R2, R9.reuse, 0x4, R2 ;  /* 0x0000000409027825 */ /* 0x044fe200078e0202 */
[----:B------:R-:W-:-:S13]  /*00b0*/  ISETP.GE.AND P0, PT, R9, 0x200, PT ;  /* 0x000002000900780c */ /* 0x000fda0003f06270 */
[----:B------:R5:W2:Y:S01]  /*00c0*/  @!P0 LDG.E R11, desc[UR4][R2.64] ;  /* 0x00000004020b8981 */ /* 0x000aa2000c1e1900 */
[----:B------:R-:W-:-:S04]  /*00d0*/  SHF.R.S32.HI R0, RZ, 0x1f, R9 ;  /* 0x0000001fff007819 */ /* 0x000fc80000011409 */
[----:B------:R-:W-:-:S04]  /*00e0*/  LEA.HI R0, R0, R9, RZ, 0x7 ;  /* 0x0000000900007211 */ /* 0x000fc800078f38ff */
[----:B------:R-:W-:Y:S02]  /*00f0*/  LOP3.LUT R8, R0, 0xffffff80, RZ, 0xc0, !PT ;  /* 0xffffff8000087812 */ /* 0x000fe400078ec0ff */
[----:B------:R-:W-:Y:S02]  /*0100*/  SHF.R.S32.HI R0, RZ, 0x7, R0 ;  /* 0x00000007ff007819 */ /* 0x000fe40000011400 */
[----:B------:R-:W-:-:S05]  /*0110*/  IADD3 R9, R9, -R8, RZ ;  /* 0x8000000809097210 */ /* 0x000fca0007ffe0ff */
[----:B------:R-:W-:-:S04]  /*0120*/  IMAD R9, R0, 0x1900, R9 ;  /* 0x0000190000097824 */ /* 0x000fc800078e0209 */
[----:B----4-:R-:W-:-:S04]  /*0130*/  IMAD.WIDE R4, R9, 0x4, R4 ;  /* 0x0000000409047825 */ /* 0x010fc800078e0204 */
[----:B------:R-:W-:-:S04]  /*0140*/  IMAD.IADD R9, R8, 0x1, R9 ;  /* 0x0000000108097824 */ /* 0x000fc800078e0209 */
[----:B-----5:R-:W-:Y:S01]  /*0150*/  IMAD.WIDE R2, R9, 0x4, R6 ;  /* 0x0000000409027825 */ /* 0x020fe200078e0206 */
[----:B--2---:R1:W-:Y:S01]  /*0160*/  @!P0 STG.E desc[UR4][R4.64], R11 ;  /* 0x0000000b04008986 */ /* 0x0043e2000c101904 */
[----:B------:R-:W-:Y:S05]  /*0170*/  @P0 EXIT ;  /* 0x000000000000094d */ /* 0x000fea0003800000 */
[----:B------:R-:W-:Y:S01]  /*0180*/  STG.E desc[UR4][R2.64], R11 ;  /* 0x0000000b02007986 */ /* 0x000fe2000c101904 */
[----:B------:R-:W-:Y:S05]  /*0190*/  EXIT ;  /* 0x000000000000794d */ /* 0x000fea0003800000 */
.L_x_0:
[----:B------:R-:W-:-:S00]  /*01a0*/  BRA `(.L_x_0) ;  /* 0xfffffffc00fc7947 */ /* 0x000fc0000383ffff */
[----:B------:R-:W-:-:S00]  /*01b0*/  NOP ;  /* 0x0000000000007918 */ /* 0x000fc00000000000 */
        /* <DEDUP_REMOVED lines=12> */
.L_x_1:


//--------------------- .nv.constant0.triton_poi_fused_cat_141 --------------------------
	.section	.nv.constant0.triton_poi_fused_cat_141,"a",@progbits
	.sectionflags	@""
	.align	4
.nv.constant0.triton_poi_fused_cat_141:
	.zero		556
